	.headerflags	@"EF_CUDA_TEXMODE_UNIFIED EF_CUDA_64BIT_ADDRESS EF_CUDA_ACCELERATORS EF_CUDA_SM90 EF_CUDA_VIRTUAL_SM(EF_CUDA_SM90)"
	.elftype	@"ET_EXEC"


//--------------------- .nv.info                  --------------------------
	.section	.nv.info,"",@"SHT_CUDA_INFO"
	.align	4


	//----- nvinfo : EIATTR_REGCOUNT
	.align		4
        /*0000*/ 	.byte	0x04, 0x2f
        /*0002*/ 	.short	(.L_1 - .L_0)
	.align		4
.L_0:
        /*0004*/ 	.word	index@(triton_poi_fused_convolution_relu_57)
        /*0008*/ 	.word	0x0000000c


	//----- nvinfo : EIATTR_MIN_STACK_SIZE
	.align		4
.L_1:
        /*000c*/ 	.byte	0x04, 0x12
        /*000e*/ 	.short	(.L_3 - .L_2)
	.align		4
.L_2:
        /*0010*/ 	.word	index@(triton_poi_fused_convolution_relu_57)
        /*0014*/ 	.word	0x00000000


	//----- nvinfo : EIATTR_FRAME_SIZE
	.align		4
.L_3:
        /*0018*/ 	.byte	0x04, 0x11
        /*001a*/ 	.short	(.L_5 - .L_4)
	.align		4
.L_4:
        /*001c*/ 	.word	index@(triton_poi_fused_convolution_relu_57)
        /*0020*/ 	.word	0x00000000


	//----- nvinfo : EIATTR_MIN_STACK_SIZE
	.align		4
.L_5:
        /*0024*/ 	.byte	0x04, 0x12
        /*0026*/ 	.short	(.L_7 - .L_6)
	.align		4
.L_6:
        /*0028*/ 	.word	index@(triton_poi_fused_convolution_relu_57)
        /*002c*/ 	.word	0x00000000
.L_7:


//--------------------- .nv.info.triton_poi_fused_convolution_relu_57 --------------------------
	.section	.nv.info.triton_poi_fused_convolution_relu_57,"",@"SHT_CUDA_INFO"
	.sectionflags	@""
	.align	4


	//----- nvinfo : EIATTR_CUDA_API_VERSION
	.align		4
        /*0000*/ 	.byte	0x04, 0x37
        /*0002*/ 	.short	(.L_9 - .L_8)
.L_8:
        /*0004*/ 	.word	0x0000007c


	//----- nvinfo : EIATTR_KPARAM_INFO
	.align		4
.L_9:
        /*0008*/ 	.byte	0x04, 0x17
        /*000a*/ 	.short	(.L_11 - .L_10)
.L_10:
        /*000c*/ 	.word	0x00000000
        /*0010*/ 	.short	0x0002
        /*0012*/ 	.short	0x0010
        /*0014*/ 	.byte	0x00, 0xf0, 0x11, 0x00


	//----- nvinfo : EIATTR_KPARAM_INFO
	.align		4
.L_11:
        /*0018*/ 	.byte	0x04, 0x17
        /*001a*/ 	.short	(.L_13 - .L_12)
.L_12:
        /*001c*/ 	.word	0x00000000
        /*0020*/ 	.short	0x0001
        /*0022*/ 	.short	0x0008
        /*0024*/ 	.byte	0x00, 0xf4, 0x21, 0x00


	//----- nvinfo : EIATTR_KPARAM_INFO
	.align		4
.L_13:
        /*0028*/ 	.byte	0x04, 0x17
        /*002a*/ 	.short	(.L_15 - .L_14)
.L_14:
        /*002c*/ 	.word	0x00000000
        /*0030*/ 	.short	0x0000
        /*0032*/ 	.short	0x0000
        /*0034*/ 	.byte	0x00, 0xf4, 0x21, 0x00


	//----- nvinfo : EIATTR_SPARSE_MMA_MASK
	.align		4
.L_15:
        /*0038*/ 	.byte	0x03, 0x50
        /*003a*/ 	.short	0x0000


	//----- nvinfo : EIATTR_MAXREG_COUNT
	.align		4
        /*003c*/ 	.byte	0x03, 0x1b
        /*003e*/ 	.short	0x00ff


	//----- nvinfo : EIATTR_EXIT_INSTR_OFFSETS
	.align		4
        /*0040*/ 	.byte	0x04, 0x1c
        /*0042*/ 	.short	(.L_17 - .L_16)


	//   ....[0]....
.L_16:
        /*0044*/ 	.word	0x00000170


	//   ....[1]....
        /*0048*/ 	.word	0x00000190


	//----- nvinfo : EIATTR_REQNTID
	.align		4
.L_17:
        /*004c*/ 	.byte	0x04, 0x10
        /*004e*/ 	.short	(.L_19 - .L_18)
.L_18:
        /*0050*/ 	.word	0x00000080
        /*0054*/ 	.word	0x00000001
        /*0058*/ 	.word	0x00000001


	//----- nvinfo : EIATTR_CBANK_PARAM_SIZE
	.align		4
.L_19:
        /*005c*/ 	.byte	0x03, 0x19
        /*005e*/ 	.short	0x0014


	//----- nvinfo : EIATTR_PARAM_CBANK
	.align		4
        /*0060*/ 	.byte	0x04, 0x0a
        /*0062*/ 	.short	(.L_21 - .L_20)
	.align		4
.L_20:
        /*0064*/ 	.word	index@(.nv.constant0.triton_poi_fused_convolution_relu_57)
        /*0068*/ 	.short	0x0210
        /*006a*/ 	.short	0x0014


	//----- nvinfo : EIATTR_SW_WAR
	.align		4
.L_21:
        /*006c*/ 	.byte	0x04, 0x36
        /*006e*/ 	.short	(.L_23 - .L_22)
.L_22:
        /*0070*/ 	.word	0x00000008
.L_23:


//--------------------- .nv.callgraph             --------------------------
	.section	.nv.callgraph,"",@"SHT_CUDA_CALLGRAPH"
	.align	4
	.sectionentsize	8
	.align		4
        /*0000*/ 	.word	0x00000000
	.align		4
        /*0004*/ 	.word	0xffffffff
	.align		4
        /*0008*/ 	.word	0x00000000
	.align		4
        /*000c*/ 	.word	0xfffffffe
	.align		4
        /*0010*/ 	.word	0x00000000
	.align		4
        /*0014*/ 	.word	0xfffffffd
	.align		4
        /*0018*/ 	.word	0x00000000
	.align		4
        /*001c*/ 	.word	0xfffffffc


//--------------------- .text.triton_poi_fused_convolution_relu_57 --------------------------
	.section	.text.triton_poi_fused_convolution_relu_57,"ax",@progbits
	.align	128
        .global         triton_poi_fused_convolution_relu_57
        .type           triton_poi_fused_convolution_relu_57,@function
        .size           triton_poi_fused_convolution_relu_57,(.L_x_1 - triton_poi_fused_convolution_relu_57)
        .other          triton_poi_fused_convolution_relu_57,@"STO_CUDA_ENTRY STV_DEFAULT"
triton_poi_fused_convolution_relu_57:
.text.triton_poi_fused_convolution_relu_57:
[----:B------:R-:W0:Y:S02]  /*0000*/  LDC R1, c[0x0][0x28] ;  /* 0x00000a00ff017b82 */ /* 0x000e240000000800 */
[----:B------:R-:W1:Y:S01]  /*0010*/  S2R R0, SR_TID.X ;  /* 0x0000000000007919 */ /* 0x000e620000002100 */
[----:B------:R-:W2:Y:S01]  /*0020*/  LDC.64 R2, c[0x0][0x210] ;  /* 0x00008400ff027b82 */ /* 0x000ea20000000a00 */
[----:B------:R-:W-:Y:S01]  /*0030*/  ULDC.64 UR4, c[0x0][0x208] ;  /* 0x0000820000047ab9 */ /* 0x000fe20000000a00 */
[----:B------:R-:W3:Y:S06]  /*0040*/  S2R R7, SR_CTAID.X ;  /* 0x0000000000077919 */ /* 0x000eec0000002500 */
[----:B------:R-:W4:Y:S01]  /*0050*/  LDC.64 R4, c[0x0][0x218] ;  /* 0x00008600ff047b82 */ /* 0x000f220000000a00 */
[----:B-1----:R-:W-:-:S02]  /*0060*/  LOP3.LUT R0, R0, 0x7f, RZ, 0xc0, !PT ;  /* 0x0000007f00007812 */ /* 0x002fc400078ec0ff */
[----:B---3--:R-:W-:-:S03]  /*0070*/  SHF.R.S32.HI R6, RZ, 0x18, R7 ;  /* 0x00000018ff067819 */ /* 0x008fc60000011407 */
[----:B------:R-:W-:Y:S01]  /*0080*/  IMAD R7, R7, 0x80, R0 ;  /* 0x0000008007077824 */ /* 0x000fe200078e0200 */
[----:B------:R-:W-:-:S03]  /*0090*/  SGXT R0, R6, 0x1 ;  /* 0x000000010600781a */ /* 0x000fc60000000200 */
[C---:B--2---:R-:W-:Y:S01]  /*00a0*/  IMAD.WIDE R2, R7.reuse, 0x4, R2 ;  /* 0x0000000407027825 */ /* 0x044fe200078e0202 */
[----:B------:R-:W-:Y:S02]  /*00b0*/  ISETP.GE.AND P1, PT, R7, 0x800, PT ;  /* 0x000008000700780c */ /* 0x000fe40003f26270 */
[----:B------:R-:W-:-:S04]  /*00c0*/  LEA.HI R0, R0, R7, RZ, 0x5 ;  /* 0x0000000700007211 */ /* 0x000fc800078f28ff */
[----:B------:R-:W-:-:S05]  /*00d0*/  LOP3.LUT R0, R0, 0xffffffe0, RZ, 0xc0, !PT ;  /* 0xffffffe000007812 */ /* 0x000fca00078ec0ff */
[----:B------:R-:W-:Y:S02]  /*00e0*/  IMAD.IADD R9, R7, 0x1, -R0 ;  /* 0x0000000107097824 */ /* 0x000fe400078e0a00 */
[----:B------:R-:W-:Y:S02]  /*00f0*/  IMAD.MOV.U32 R0, RZ, RZ, RZ ;  /* 0x000000ffff007224 */ /* 0x000fe400078e00ff */
[----:B------:R-:W-:Y:S02]  /*0100*/  IMAD.MOV.U32 R7, RZ, RZ, RZ ;  /* 0x000000ffff077224 */ /* 0x000fe400078e00ff */
[----:B----4-:R-:W-:Y:S02]  /*0110*/  IMAD.WIDE R4, R9, 0x4, R4 ;  /* 0x0000000409047825 */ /* 0x010fe400078e0204 */
[----:B------:R-:W2:Y:S04]  /*0120*/  @!P1 LDG.E R0, desc[UR4][R2.64] ;  /* 0x0000000402009981 */ /* 0x000ea8000c1e1900 */
[----:B------:R-:W2:Y:S02]  /*0130*/  @!P1 LDG.E.EL R7, desc[UR4][R4.64] ;  /* 0x0000000404079981 */ /* 0x000ea4000c2e1900 */
[----:B--2---:R-:W-:Y:S01]  /*0140*/  FADD R6, R7, R0 ;  /* 0x0000000007067221 */ /* 0x004fe20000000000 */
[----:B------:R-:W-:-:S04]  /*0150*/  FSETP.GEU.AND P0, PT, R0, -R7, PT ;  /* 0x800000070000720b */ /* 0x000fc80003f0e000 */
[----:B------:R-:W-:Y:S01]  /*0160*/  FSEL R7, R6, RZ, P0 ;  /* 0x000000ff06077208 */ /* 0x000fe20000000000 */
[----:B------:R-:W-:Y:S08]  /*0170*/  @P1 EXIT ;  /* 0x000000000000194d */ /* 0x000ff00003800000 */
[----:B------:R-:W-:Y:S01]  /*0180*/  STG.E desc[UR4][R2.64], R7 ;  /* 0x0000000702007986 */ /* 0x000fe2000c101904 */
[----:B------:R-:W-:Y:S05]  /*0190*/  EXIT ;  /* 0x000000000000794d */ /* 0x000fea0003800000 */
.L_x_0:
[----:B------:R-:W-:-:S00]  /*01a0*/  BRA `(.L_x_0) ;  /* 0xfffffffc00fc7947 */ /* 0x000fc0000383ffff */
[----:B------:R-:W-:-:S00]  /*01b0*/  NOP ;  /* 0x0000000000007918 */ /* 0x000fc00000000000 */
        /* <DEDUP_REMOVED lines=12> */
.L_x_1:


//--------------------- .nv.constant0.triton_poi_fused_convolution_relu_57 --------------------------
	.section	.nv.constant0.triton_poi_fused_convolution_relu_57,"a",@progbits
	.sectionflags	@""
	.align	4
.nv.constant0.triton_poi_fused_convolution_relu_57:
	.zero		548
